//
// Generated by NVIDIA NVVM Compiler
//
// Compiler Build ID: CL-36424714
// Cuda compilation tools, release 13.0, V13.0.88
// Based on NVVM 20.0.0
//

.version 9.0
.target sm_100
.address_size 64

	// .globl	_Z7Encryptv
.extern .func  (.param .b64 func_retval0) malloc
(
	.param .b64 malloc_param_0
)
;
.extern .func  (.param .b32 func_retval0) vprintf
(
	.param .b64 vprintf_param_0,
	.param .b64 vprintf_param_1
)
;
.global .align 8 .u64 encText;
.global .align 1 .b8 $str[20] = {69, 110, 99, 114, 121, 112, 116, 101, 100, 32, 116, 101, 120, 116, 32, 105, 115, 58, 32};
.global .align 1 .b8 $str$1[18] = {37, 99, 32, 37, 99, 32, 37, 99, 32, 37, 99, 32, 61, 32, 37, 115, 10};
.global .align 1 .b8 $str$2[34] = {68, 101, 99, 114, 121, 112, 116, 105, 110, 103, 32, 37, 115, 32, 117, 115, 105, 110, 103, 32, 66, 114, 117, 116, 101, 32, 70, 111, 114, 99, 101, 32, 10};
.global .align 1 .b8 $str$3[34] = {77, 97, 116, 99, 104, 32, 70, 111, 117, 110, 100, 32, 89, 111, 117, 114, 32, 80, 97, 115, 115, 119, 111, 114, 100, 32, 105, 115, 32, 37, 115, 32, 10};

.visible .entry _Z7Encryptv()
{
	.local .align 8 .b8 	__local_depot0[24];
	.reg .b64 	%SP;
	.reg .b64 	%SPL;
	.reg .b16 	%rs<9>;
	.reg .b32 	%r<11>;
	.reg .b64 	%rd<13>;

	mov.u64 	%SPL, __local_depot0;
	cvta.local.u64 	%SP, %SPL;
	{ // callseq 0, 0
	.param .b64 param0;
	st.param.b64 	[param0], 11;
	.param .b64 retval0;
	call.uni (retval0), 
	malloc, 
	(
	param0
	);
	ld.param.b64 	%rd1, [retval0];
	} // callseq 0
	mov.b16 	%rs1, 101;
	st.u8 	[%rd1], %rs1;
	mov.b16 	%rs2, 97;
	st.u8 	[%rd1+1], %rs2;
	mov.b16 	%rs3, 100;
	st.u8 	[%rd1+2], %rs3;
	mov.b16 	%rs4, 103;
	st.u8 	[%rd1+3], %rs4;
	st.u8 	[%rd1+4], %rs2;
	mov.b16 	%rs5, 99;
	st.u8 	[%rd1+5], %rs5;
	mov.b16 	%rs6, 52;
	st.u8 	[%rd1+6], %rs6;
	mov.b16 	%rs7, 48;
	st.u8 	[%rd1+7], %rs7;
	st.u8 	[%rd1+8], %rs6;
	mov.b16 	%rs8, 0;
	st.u8 	[%rd1+10], %rs8;
	st.u8 	[%rd1+9], %rs6;
	add.u64 	%rd3, %SP, 0;
	add.u64 	%rd4, %SPL, 0;
	st.global.u64 	[encText], %rd1;
	mov.u64 	%rd5, $str;
	cvta.global.u64 	%rd6, %rd5;
	{ // callseq 1, 0
	.param .b64 param0;
	st.param.b64 	[param0], %rd6;
	.param .b64 param1;
	st.param.b64 	[param1], 0;
	.param .b32 retval0;
	call.uni (retval0), 
	vprintf, 
	(
	param0, 
	param1
	);
	ld.param.b32 	%r1, [retval0];
	} // callseq 1
	ld.global.u64 	%rd7, [encText];
	mov.b32 	%r3, 100;
	mov.b32 	%r4, 99;
	st.local.v2.u32 	[%rd4], {%r4, %r3};
	mov.b32 	%r5, 48;
	mov.b32 	%r6, 50;
	st.local.v2.u32 	[%rd4+8], {%r6, %r5};
	st.local.u64 	[%rd4+16], %rd7;
	mov.u64 	%rd8, $str$1;
	cvta.global.u64 	%rd9, %rd8;
	{ // callseq 2, 0
	.param .b64 param0;
	st.param.b64 	[param0], %rd9;
	.param .b64 param1;
	st.param.b64 	[param1], %rd3;
	.param .b32 retval0;
	call.uni (retval0), 
	vprintf, 
	(
	param0, 
	param1
	);
	ld.param.b32 	%r7, [retval0];
	} // callseq 2
	ld.global.u64 	%rd10, [encText];
	st.local.u64 	[%rd4], %rd10;
	mov.u64 	%rd11, $str$2;
	cvta.global.u64 	%rd12, %rd11;
	{ // callseq 3, 0
	.param .b64 param0;
	st.param.b64 	[param0], %rd12;
	.param .b64 param1;
	st.param.b64 	[param1], %rd3;
	.param .b32 retval0;
	call.uni (retval0), 
	vprintf, 
	(
	param0, 
	param1
	);
	ld.param.b32 	%r9, [retval0];
	} // callseq 3
	ret;

}
	// .globl	_Z5crackPcS_
.visible .entry _Z5crackPcS_(
	.param .u64 .ptr .align 1 _Z5crackPcS__param_0,
	.param .u64 .ptr .align 1 _Z5crackPcS__param_1
)
{
	.local .align 8 .b8 	__local_depot1[16];
	.reg .b64 	%SP;
	.reg .b64 	%SPL;
	.reg .pred 	%p<24>;
	.reg .b16 	%rs<55>;
	.reg .b32 	%r<7>;
	.reg .b64 	%rd<29>;

	mov.u64 	%SPL, __local_depot1;
	cvta.local.u64 	%SP, %SPL;
	ld.param.u64 	%rd7, [_Z5crackPcS__param_0];
	ld.param.u64 	%rd8, [_Z5crackPcS__param_1];
	cvta.to.global.u64 	%rd9, %rd8;
	cvta.to.global.u64 	%rd10, %rd7;
	add.u64 	%rd11, %SP, 0;
	add.u64 	%rd12, %SPL, 0;
	mov.u32 	%r1, %ctaid.x;
	cvt.u64.u32 	%rd13, %r1;
	add.s64 	%rd14, %rd10, %rd13;
	ld.global.u8 	%rs1, [%rd14];
	st.local.u8 	[%rd12], %rs1;
	mov.u32 	%r2, %ctaid.y;
	cvt.u64.u32 	%rd15, %r2;
	add.s64 	%rd16, %rd10, %rd15;
	ld.global.u8 	%rs2, [%rd16];
	st.local.u8 	[%rd12+1], %rs2;
	mov.u32 	%r3, %tid.x;
	cvt.u64.u32 	%rd17, %r3;
	add.s64 	%rd18, %rd9, %rd17;
	ld.global.u8 	%rs3, [%rd18];
	st.local.u8 	[%rd12+2], %rs3;
	mov.u32 	%r4, %tid.y;
	cvt.u64.u32 	%rd19, %r4;
	add.s64 	%rd20, %rd9, %rd19;
	ld.global.u8 	%rs4, [%rd20];
	st.local.u8 	[%rd12+3], %rs4;
	mov.b16 	%rs20, 0;
	st.local.u8 	[%rd12+4], %rs20;
	{ // callseq 4, 0
	.param .b64 param0;
	st.param.b64 	[param0], 11;
	.param .b64 retval0;
	call.uni (retval0), 
	malloc, 
	(
	param0
	);
	ld.param.b64 	%rd28, [retval0];
	} // callseq 4
	add.s16 	%rs21, %rs1, 2;
	cvt.s16.s8 	%rs53, %rs21;
	st.u8 	[%rd28], %rs21;
	add.s16 	%rs22, %rs1, -2;
	cvt.s16.s8 	%rs6, %rs22;
	st.u8 	[%rd28+1], %rs22;
	add.s16 	%rs23, %rs1, 1;
	cvt.s16.s8 	%rs7, %rs23;
	st.u8 	[%rd28+2], %rs23;
	add.s16 	%rs24, %rs2, 3;
	cvt.s16.s8 	%rs8, %rs24;
	st.u8 	[%rd28+3], %rs24;
	add.s16 	%rs25, %rs2, -3;
	cvt.s16.s8 	%rs9, %rs25;
	st.u8 	[%rd28+4], %rs25;
	add.s16 	%rs26, %rs2, -1;
	cvt.s16.s8 	%rs10, %rs26;
	st.u8 	[%rd28+5], %rs26;
	add.s16 	%rs27, %rs3, 2;
	cvt.s16.s8 	%rs11, %rs27;
	st.u8 	[%rd28+6], %rs27;
	add.s16 	%rs28, %rs3, -2;
	cvt.s16.s8 	%rs12, %rs28;
	st.u8 	[%rd28+7], %rs28;
	add.s16 	%rs29, %rs4, 4;
	cvt.s16.s8 	%rs13, %rs29;
	st.u8 	[%rd28+8], %rs29;
	add.s16 	%rs30, %rs4, -4;
	cvt.s16.s8 	%rs14, %rs30;
	st.u8 	[%rd28+9], %rs30;
	st.u8 	[%rd28+10], %rs20;
	setp.lt.s16 	%p1, %rs53, 123;
	@%p1 bra 	$L__BB1_2;
	add.s16 	%rs53, %rs1, -23;
	st.u8 	[%rd28], %rs53;
	bra.uni 	$L__BB1_4;
$L__BB1_2:
	setp.gt.s16 	%p2, %rs53, 96;
	@%p2 bra 	$L__BB1_4;
	sub.s16 	%rs53, -64, %rs1;
	st.u8 	[%rd28], %rs53;
$L__BB1_4:
	setp.gt.s16 	%p3, %rs6, 122;
	@%p3 bra 	$L__BB1_7;
	setp.gt.s16 	%p4, %rs6, 96;
	@%p4 bra 	$L__BB1_8;
	sub.s16 	%rs31, -60, %rs1;
	st.u8 	[%rd28+1], %rs31;
	bra.uni 	$L__BB1_8;
$L__BB1_7:
	add.s16 	%rs32, %rs1, -27;
	st.u8 	[%rd28+1], %rs32;
$L__BB1_8:
	setp.gt.s16 	%p5, %rs7, 122;
	@%p5 bra 	$L__BB1_11;
	setp.gt.s16 	%p6, %rs7, 96;
	@%p6 bra 	$L__BB1_12;
	sub.s16 	%rs33, -63, %rs1;
	st.u8 	[%rd28+2], %rs33;
	bra.uni 	$L__BB1_12;
$L__BB1_11:
	add.s16 	%rs34, %rs1, -24;
	st.u8 	[%rd28+2], %rs34;
$L__BB1_12:
	setp.gt.s16 	%p7, %rs8, 122;
	@%p7 bra 	$L__BB1_15;
	setp.gt.s16 	%p8, %rs8, 96;
	@%p8 bra 	$L__BB1_16;
	sub.s16 	%rs35, -65, %rs2;
	st.u8 	[%rd28+3], %rs35;
	bra.uni 	$L__BB1_16;
$L__BB1_15:
	add.s16 	%rs36, %rs2, -22;
	st.u8 	[%rd28+3], %rs36;
$L__BB1_16:
	setp.gt.s16 	%p9, %rs9, 122;
	@%p9 bra 	$L__BB1_19;
	setp.gt.s16 	%p10, %rs9, 96;
	@%p10 bra 	$L__BB1_20;
	sub.s16 	%rs37, -59, %rs2;
	st.u8 	[%rd28+4], %rs37;
	bra.uni 	$L__BB1_20;
$L__BB1_19:
	add.s16 	%rs38, %rs2, -28;
	st.u8 	[%rd28+4], %rs38;
$L__BB1_20:
	setp.gt.s16 	%p11, %rs10, 122;
	@%p11 bra 	$L__BB1_23;
	setp.gt.s16 	%p12, %rs10, 96;
	@%p12 bra 	$L__BB1_24;
	sub.s16 	%rs39, -61, %rs2;
	st.u8 	[%rd28+5], %rs39;
	bra.uni 	$L__BB1_24;
$L__BB1_23:
	add.s16 	%rs40, %rs2, -26;
	st.u8 	[%rd28+5], %rs40;
$L__BB1_24:
	setp.gt.s16 	%p13, %rs11, 57;
	@%p13 bra 	$L__BB1_27;
	setp.gt.s16 	%p14, %rs11, 47;
	@%p14 bra 	$L__BB1_28;
	sub.s16 	%rs41, 94, %rs3;
	st.u8 	[%rd28+6], %rs41;
	bra.uni 	$L__BB1_28;
$L__BB1_27:
	add.s16 	%rs42, %rs3, -7;
	st.u8 	[%rd28+6], %rs42;
$L__BB1_28:
	setp.gt.s16 	%p15, %rs12, 57;
	@%p15 bra 	$L__BB1_31;
	setp.gt.s16 	%p16, %rs12, 47;
	@%p16 bra 	$L__BB1_32;
	sub.s16 	%rs43, 98, %rs3;
	st.u8 	[%rd28+7], %rs43;
	bra.uni 	$L__BB1_32;
$L__BB1_31:
	add.s16 	%rs44, %rs3, -11;
	st.u8 	[%rd28+7], %rs44;
$L__BB1_32:
	setp.gt.s16 	%p17, %rs13, 57;
	@%p17 bra 	$L__BB1_35;
	setp.gt.s16 	%p18, %rs13, 47;
	@%p18 bra 	$L__BB1_36;
	sub.s16 	%rs45, 92, %rs4;
	st.u8 	[%rd28+8], %rs45;
	bra.uni 	$L__BB1_36;
$L__BB1_35:
	add.s16 	%rs46, %rs4, -5;
	st.u8 	[%rd28+8], %rs46;
$L__BB1_36:
	setp.gt.s16 	%p19, %rs14, 57;
	@%p19 bra 	$L__BB1_39;
	setp.gt.s16 	%p20, %rs14, 47;
	@%p20 bra 	$L__BB1_40;
	sub.s16 	%rs47, 100, %rs4;
	st.u8 	[%rd28+9], %rs47;
	bra.uni 	$L__BB1_40;
$L__BB1_39:
	add.s16 	%rs48, %rs4, -13;
	st.u8 	[%rd28+9], %rs48;
$L__BB1_40:
	ld.global.u64 	%rd27, [encText];
	ld.u8 	%rs49, [%rd27];
	and.b16  	%rs50, %rs53, 255;
	setp.ne.s16 	%p21, %rs50, %rs49;
	@%p21 bra 	$L__BB1_44;
$L__BB1_41:
	and.b16  	%rs51, %rs53, 255;
	setp.eq.s16 	%p22, %rs51, 0;
	@%p22 bra 	$L__BB1_43;
	add.s64 	%rd5, %rd28, 1;
	add.s64 	%rd6, %rd27, 1;
	ld.u8 	%rs53, [%rd28+1];
	ld.u8 	%rs52, [%rd27+1];
	setp.eq.s16 	%p23, %rs53, %rs52;
	mov.u64 	%rd27, %rd6;
	mov.u64 	%rd28, %rd5;
	@%p23 bra 	$L__BB1_41;
	bra.uni 	$L__BB1_44;
$L__BB1_43:
	add.u64 	%rd22, %SP, 8;
	add.u64 	%rd23, %SPL, 8;
	st.local.u64 	[%rd23], %rd11;
	mov.u64 	%rd25, $str$3;
	cvta.global.u64 	%rd26, %rd25;
	{ // callseq 5, 0
	.param .b64 param0;
	st.param.b64 	[param0], %rd26;
	.param .b64 param1;
	st.param.b64 	[param1], %rd22;
	.param .b32 retval0;
	call.uni (retval0), 
	vprintf, 
	(
	param0, 
	param1
	);
	ld.param.b32 	%r5, [retval0];
	} // callseq 5
$L__BB1_44:
	ret;

}


// ===== COMPILED SASS (sm_100) =====

	.target	sm_100

	.elftype	@"ET_EXEC"


//--------------------- .note.nv.tkinfo           --------------------------
	.section	.note.nv.tkinfo,"",@"SHT_NOTE"
	.sectionflags	@"SHF_NOTE_NV_TKINFO"
	.tkinfo
        /*0018*/ 	.word	0x00000002
        /*0030*/ 	.string	""
        /*0030*/ 	.string	"ptxas"
        /*0030*/ 	.string	"Cuda compilation tools, release 13.0, V13.0.88"
        /*0030*/ 	.string	"Build cuda_13.0.r13.0/compiler.36424714_0"
        /*0030*/ 	.string	"-arch sm_100 -m 64 "



//--------------------- .note.nv.cuinfo           --------------------------
	.section	.note.nv.cuinfo,"",@"SHT_NOTE"
	.sectionflags	@"SHF_NOTE_NV_CUINFO"
        /*0018*/ 	.short	0x0002
        /*001a*/ 	.short	0x0064
        /*001c*/ 	.short	0x0082
	.zero		2


//--------------------- .nv.info                  --------------------------
	.section	.nv.info,"",@"SHT_CUDA_INFO"
	.align	4


	//----- nvinfo : EIATTR_REGCOUNT
	.align		4
        /*0000*/ 	.byte	0x04, 0x2f
        /*0002*/ 	.short	(.L_6 - .L_5)
	.align		4
.L_5:
        /*0004*/ 	.word	index@(_Z7Encryptv)
        /*0008*/ 	.word	0x00000018


	//----- nvinfo : EIATTR_FRAME_SIZE
	.align		4
.L_6:
        /*000c*/ 	.byte	0x04, 0x11
        /*000e*/ 	.short	(.L_8 - .L_7)
	.align		4
.L_7:
        /*0010*/ 	.word	index@(_Z7Encryptv)
        /*0014*/ 	.word	0x00000018


	//----- nvinfo : EIATTR_REGCOUNT
	.align		4
.L_8:
        /*0018*/ 	.byte	0x04, 0x2f
        /*001a*/ 	.short	(.L_10 - .L_9)
	.align		4
.L_9:
        /*001c*/ 	.word	index@(_Z5crackPcS_)
        /*0020*/ 	.word	0x0000001e


	//----- nvinfo : EIATTR_FRAME_SIZE
	.align		4
.L_10:
        /*0024*/ 	.byte	0x04, 0x11
        /*0026*/ 	.short	(.L_12 - .L_11)
	.align		4
.L_11:
        /*0028*/ 	.word	index@(_Z5crackPcS_)
        /*002c*/ 	.word	0x00000010


	//----- nvinfo : EIATTR_MIN_STACK_SIZE
	.align		4
.L_12:
        /*0030*/ 	.byte	0x04, 0x12
        /*0032*/ 	.short	(.L_14 - .L_13)
	.align		4
.L_13:
        /*0034*/ 	.word	index@(_Z5crackPcS_)
        /*0038*/ 	.word	0x00000010


	//----- nvinfo : EIATTR_MIN_STACK_SIZE
	.align		4
.L_14:
        /*003c*/ 	.byte	0x04, 0x12
        /*003e*/ 	.short	(.L_16 - .L_15)
	.align		4
.L_15:
        /*0040*/ 	.word	index@(_Z7Encryptv)
        /*0044*/ 	.word	0x00000018
.L_16:


//--------------------- .nv.compat                --------------------------
	.section	.nv.compat,"",@"SHT_CUDA_COMPAT_INFO"
	.align	4
        /*0000*/ 	.byte	0x02, 0x09, 0x00, 0x00, 0x02, 0x02, 0x01, 0x00, 0x02, 0x05, 0x05, 0x00, 0x03, 0x07, 0x01, 0x01
        /*0010*/ 	.byte	0x02, 0x03, 0x00, 0x00, 0x02, 0x06, 0x01, 0x00, 0x04, 0x0b, 0x08, 0x00, 0x09, 0x00, 0x00, 0x00
        /*0020*/ 	.byte	0x00, 0x00, 0x00, 0x00


//--------------------- .nv.info._Z5crackPcS_     --------------------------
	.section	.nv.info._Z5crackPcS_,"",@"SHT_CUDA_INFO"
	.sectionflags	@""
	.align	4


	//----- nvinfo : EIATTR_CUDA_API_VERSION
	.align		4
        /*0000*/ 	.byte	0x04, 0x37
        /*0002*/ 	.short	(.L_18 - .L_17)
.L_17:
        /*0004*/ 	.word	0x00000082


	//----- nvinfo : EIATTR_KPARAM_INFO
	.align		4
.L_18:
        /*0008*/ 	.byte	0x04, 0x17
        /*000a*/ 	.short	(.L_20 - .L_19)
.L_19:
        /*000c*/ 	.word	0x00000000
        /*0010*/ 	.short	0x0001
        /*0012*/ 	.short	0x0008
        /*0014*/ 	.byte	0x00, 0xf5, 0x21, 0x00


	//----- nvinfo : EIATTR_KPARAM_INFO
	.align		4
.L_20:
        /*0018*/ 	.byte	0x04, 0x17
        /*001a*/ 	.short	(.L_22 - .L_21)
.L_21:
        /*001c*/ 	.word	0x00000000
        /*0020*/ 	.short	0x0000
        /*0022*/ 	.short	0x0000
        /*0024*/ 	.byte	0x00, 0xf5, 0x21, 0x00


	//----- nvinfo : EIATTR_SPARSE_MMA_MASK
	.align		4
.L_22:
        /*0028*/ 	.byte	0x03, 0x50
        /*002a*/ 	.short	0x0000


	//----- nvinfo : EIATTR_MAXREG_COUNT
	.align		4
        /*002c*/ 	.byte	0x03, 0x1b
        /*002e*/ 	.short	0x00ff


	//----- nvinfo : EIATTR_EXTERNS
	.align		4
        /*0030*/ 	.byte	0x04, 0x0f
        /*0032*/ 	.short	(.L_24 - .L_23)


	//   ....[0]....
	.align		4
.L_23:
        /*0034*/ 	.word	index@(malloc)


	//   ....[1]....
	.align		4
        /*0038*/ 	.word	index@(vprintf)


	//----- nvinfo : EIATTR_MERCURY_ISA_VERSION
	.align		4
.L_24:
        /*003c*/ 	.byte	0x03, 0x5f
        /*003e*/ 	.short	0x0101


	//----- nvinfo : EIATTR_VRC_CTA_INIT_COUNT
	.align		4
        /*0040*/ 	.byte	0x02, 0x4a
	.zero		1
	.zero		1


	//----- nvinfo : EIATTR_SYSCALL_OFFSETS
	.align		4
        /*0044*/ 	.byte	0x04, 0x46
        /*0046*/ 	.short	(.L_26 - .L_25)


	//   ....[0]....
.L_25:
        /*0048*/ 	.word	0x00000260


	//   ....[1]....
        /*004c*/ 	.word	0x00000e20


	//----- nvinfo : EIATTR_EXIT_INSTR_OFFSETS
	.align		4
.L_26:
        /*0050*/ 	.byte	0x04, 0x1c
        /*0052*/ 	.short	(.L_28 - .L_27)


	//   ....[0]....
.L_27:
        /*0054*/ 	.word	0x00000c30


	//   ....[1]....
        /*0058*/ 	.word	0x00000d70


	//   ....[2]....
        /*005c*/ 	.word	0x00000e30


	//----- nvinfo : EIATTR_CRS_STACK_SIZE
	.align		4
.L_28:
        /*0060*/ 	.byte	0x04, 0x1e
        /*0062*/ 	.short	(.L_30 - .L_29)
.L_29:
        /*0064*/ 	.word	0x00000000


	//----- nvinfo : EIATTR_CBANK_PARAM_SIZE
	.align		4
.L_30:
        /*0068*/ 	.byte	0x03, 0x19
        /*006a*/ 	.short	0x0010


	//----- nvinfo : EIATTR_PARAM_CBANK
	.align		4
        /*006c*/ 	.byte	0x04, 0x0a
        /*006e*/ 	.short	(.L_32 - .L_31)
	.align		4
.L_31:
        /*0070*/ 	.word	index@(.nv.constant0._Z5crackPcS_)
        /*0074*/ 	.short	0x0380
        /*0076*/ 	.short	0x0010


	//----- nvinfo : EIATTR_SW_WAR
	.align		4
.L_32:
        /*0078*/ 	.byte	0x04, 0x36
        /*007a*/ 	.short	(.L_34 - .L_33)
.L_33:
        /*007c*/ 	.word	0x00000008
.L_34:


//--------------------- .nv.info._Z7Encryptv      --------------------------
	.section	.nv.info._Z7Encryptv,"",@"SHT_CUDA_INFO"
	.sectionflags	@""
	.align	4


	//----- nvinfo : EIATTR_CUDA_API_VERSION
	.align		4
        /*0000*/ 	.byte	0x04, 0x37
        /*0002*/ 	.short	(.L_36 - .L_35)
.L_35:
        /*0004*/ 	.word	0x00000082


	//----- nvinfo : EIATTR_SPARSE_MMA_MASK
	.align		4
.L_36:
        /*0008*/ 	.byte	0x03, 0x50
        /*000a*/ 	.short	0x0000


	//----- nvinfo : EIATTR_MAXREG_COUNT
	.align		4
        /*000c*/ 	.byte	0x03, 0x1b
        /*000e*/ 	.short	0x00ff


	//----- nvinfo : EIATTR_EXTERNS
	.align		4
        /*0010*/ 	.byte	0x04, 0x0f
        /*0012*/ 	.short	(.L_38 - .L_37)


	//   ....[0]....
	.align		4
.L_37:
        /*0014*/ 	.word	index@(malloc)


	//   ....[1]....
	.align		4
        /*0018*/ 	.word	index@(vprintf)


	//----- nvinfo : EIATTR_MERCURY_ISA_VERSION
	.align		4
.L_38:
        /*001c*/ 	.byte	0x03, 0x5f
        /*001e*/ 	.short	0x0101


	//----- nvinfo : EIATTR_VRC_CTA_INIT_COUNT
	.align		4
        /*0020*/ 	.byte	0x02, 0x4a
	.zero		1
	.zero		1


	//----- nvinfo : EIATTR_SYSCALL_OFFSETS
	.align		4
        /*0024*/ 	.byte	0x04, 0x46
        /*0026*/ 	.short	(.L_40 - .L_39)


	//   ....[0]....
.L_39:
        /*0028*/ 	.word	0x000000c0


	//   ....[1]....
        /*002c*/ 	.word	0x000002a0


	//   ....[2]....
        /*0030*/ 	.word	0x000003b0


	//   ....[3]....
        /*0034*/ 	.word	0x00000460


	//----- nvinfo : EIATTR_EXIT_INSTR_OFFSETS
	.align		4
.L_40:
        /*0038*/ 	.byte	0x04, 0x1c
        /*003a*/ 	.short	(.L_42 - .L_41)


	//   ....[0]....
.L_41:
        /*003c*/ 	.word	0x00000470


	//----- nvinfo : EIATTR_SW_WAR
	.align		4
.L_42:
        /*0040*/ 	.byte	0x04, 0x36
        /*0042*/ 	.short	(.L_44 - .L_43)
.L_43:
        /*0044*/ 	.word	0x00000008
.L_44:


//--------------------- .nv.callgraph             --------------------------
	.section	.nv.callgraph,"",@"SHT_CUDA_CALLGRAPH"
	.align	4
	.sectionentsize	8
	.align		4
        /*0000*/ 	.word	0x00000000
	.align		4
        /*0004*/ 	.word	0xffffffff
	.align		4
        /*0008*/ 	.word	index@(_Z5crackPcS_)
	.align		4
        /*000c*/ 	.word	index@(vprintf)
	.align		4
        /*0010*/ 	.word	index@(_Z5crackPcS_)
	.align		4
        /*0014*/ 	.word	index@(malloc)
	.align		4
        /*0018*/ 	.word	index@(_Z7Encryptv)
	.align		4
        /*001c*/ 	.word	index@(vprintf)
	.align		4
        /*0020*/ 	.word	index@(_Z7Encryptv)
	.align		4
        /*0024*/ 	.word	index@(malloc)
	.align		4
        /*0028*/ 	.word	0x00000000
	.align		4
        /*002c*/ 	.word	0xfffffffe
	.align		4
        /*0030*/ 	.word	0x00000000
	.align		4
        /*0034*/ 	.word	0xfffffffd
	.align		4
        /*0038*/ 	.word	0x00000000
	.align		4
        /*003c*/ 	.word	0xfffffffc


//--------------------- .nv.constant4             --------------------------
	.section	.nv.constant4,"a",@progbits
	.align	8
	.align		8
.nv.constant4:
        /*0000*/ 	.dword	malloc
	.align		8
        /*0008*/ 	.dword	vprintf
	.align		8
        /*0010*/ 	.dword	encText
	.align		8
        /*0018*/ 	.dword	$str
	.align		8
        /*0020*/ 	.dword	$str$1
	.align		8
        /*0028*/ 	.dword	$str$2
	.align		8
        /*0030*/ 	.dword	$str$3


//--------------------- .text._Z5crackPcS_        --------------------------
	.section	.text._Z5crackPcS_,"ax",@progbits
	.align	128
        .global         _Z5crackPcS_
        .type           _Z5crackPcS_,@function
        .size           _Z5crackPcS_,(.L_x_34 - _Z5crackPcS_)
        .other          _Z5crackPcS_,@"STO_CUDA_ENTRY STV_DEFAULT"
_Z5crackPcS_:
.text._Z5crackPcS_:
[----:B------:R-:W0:Y:S01]  /*0000*/  LDC R1, c[0x0][0x37c] ;  /* 0x0000df00ff017b82 */ /* 0x000e220000000800 */
[----:B------:R-:W1:Y:S07]  /*0010*/  S2R R2, SR_TID.X ;  /* 0x0000000000027919 */ /* 0x000e6e0000002100 */
[----:B------:R-:W2:Y:S01]  /*0020*/  S2UR UR4, SR_CTAID.X ;  /* 0x00000000000479c3 */ /* 0x000ea20000002500 */
[----:B------:R-:W2:Y:S01]  /*0030*/  LDCU.128 UR8, c[0x0][0x380] ;  /* 0x00007000ff0877ac */ /* 0x000ea20008000c00 */
[----:B0-----:R-:W-:Y:S01]  /*0040*/  VIADD R1, R1, 0xfffffff0 ;  /* 0xfffffff001017836 */ /* 0x001fe20000000000 */
[----:B------:R-:W0:Y:S01]  /*0050*/  S2R R18, SR_TID.Y ;  /* 0x0000000000127919 */ /* 0x000e220000002200 */
[----:B------:R-:W3:Y:S04]  /*0060*/  LDCU.64 UR36, c[0x0][0x358] ;  /* 0x00006b00ff2477ac */ /* 0x000ee80008000a00 */
[----:B------:R-:W4:Y:S01]  /*0070*/  S2UR UR5, SR_CTAID.Y ;  /* 0x00000000000579c3 */ /* 0x000f220000002600 */
[----:B--2---:R-:W-:-:S04]  /*0080*/  UIADD3 UR6, UP0, UPT, UR4, UR8, URZ ;  /* 0x0000000804067290 */ /* 0x004fc8000ff1e0ff */
[----:B------:R-:W-:Y:S01]  /*0090*/  UIADD3.X UR7, UPT, UPT, URZ, UR9, URZ, UP0, !UPT ;  /* 0x00000009ff077290 */ /* 0x000fe200087fe4ff */
[----:B-1----:R-:W-:Y:S01]  /*00a0*/  IADD3 R2, P0, PT, R2, UR10, RZ ;  /* 0x0000000a02027c10 */ /* 0x002fe2000ff1e0ff */
[----:B----4-:R-:W-:Y:S01]  /*00b0*/  UIADD3 UR5, UP1, UPT, UR5, UR8, URZ ;  /* 0x0000000805057290 */ /* 0x010fe2000ff3e0ff */
[----:B0-----:R-:W-:-:S03]  /*00c0*/  IADD3 R18, P1, PT, R18, UR10, RZ ;  /* 0x0000000a12127c10 */ /* 0x001fc6000ff3e0ff */
[----:B------:R-:W-:Y:S01]  /*00d0*/  UIADD3.X UR4, UPT, UPT, URZ, UR9, URZ, UP1, !UPT ;  /* 0x00000009ff047290 */ /* 0x000fe20008ffe4ff */
[----:B------:R-:W-:Y:S02]  /*00e0*/  IMAD.U32 R22, RZ, RZ, UR6 ;  /* 0x00000006ff167e24 */ /* 0x000fe4000f8e00ff */
[----:B------:R-:W-:Y:S02]  /*00f0*/  IMAD.U32 R24, RZ, RZ, UR5 ;  /* 0x00000005ff187e24 */ /* 0x000fe4000f8e00ff */
[----:B------:R-:W-:Y:S02]  /*0100*/  IMAD.X R3, RZ, RZ, UR11, P0 ;  /* 0x0000000bff037e24 */ /* 0x000fe400080e06ff */
[----:B------:R-:W-:Y:S02]  /*0110*/  IMAD.X R19, RZ, RZ, UR11, P1 ;  /* 0x0000000bff137e24 */ /* 0x000fe400088e06ff */
[----:B------:R-:W-:Y:S01]  /*0120*/  IMAD.U32 R23, RZ, RZ, UR7 ;  /* 0x00000007ff177e24 */ /* 0x000fe2000f8e00ff */
[----:B---3--:R-:W2:Y:S01]  /*0130*/  LDG.E.U8 R2, desc[UR36][R2.64] ;  /* 0x0000002402027981 */ /* 0x008ea2000c1e1100 */
[----:B------:R-:W-:-:S03]  /*0140*/  IMAD.U32 R25, RZ, RZ, UR4 ;  /* 0x00000004ff197e24 */ /* 0x000fc6000f8e00ff */
[----:B------:R-:W3:Y:S04]  /*0150*/  LDG.E.U8 R18, desc[UR36][R18.64] ;  /* 0x0000002412127981 */ /* 0x000ee8000c1e1100 */
[----:B------:R-:W4:Y:S04]  /*0160*/  LDG.E.U8 R22, desc[UR36][R22.64] ;  /* 0x0000002416167981 */ /* 0x000f28000c1e1100 */
[----:B------:R-:W5:Y:S01]  /*0170*/  LDG.E.U8 R24, desc[UR36][R24.64] ;  /* 0x0000002418187981 */ /* 0x000f62000c1e1100 */
[----:B------:R-:W-:Y:S01]  /*0180*/  MOV R0, 0x0 ;  /* 0x0000000000007802 */ /* 0x000fe20000000f00 */
[----:B------:R-:W0:Y:S01]  /*0190*/  LDCU UR4, c[0x0][0x2f8] ;  /* 0x00005f00ff0477ac */ /* 0x000e220008000800 */
[----:B------:R-:W-:Y:S01]  /*01a0*/  IMAD.MOV.U32 R4, RZ, RZ, 0xb ;  /* 0x0000000bff047424 */ /* 0x000fe200078e00ff */
[----:B------:R1:W-:Y:S01]  /*01b0*/  STL.U8 [R1+0x4], RZ ;  /* 0x000004ff01007387 */ /* 0x0003e20000100000 */
[----:B------:R1:W1:Y:S01]  /*01c0*/  LDC.64 R6, c[0x4][R0] ;  /* 0x0100000000067b82 */ /* 0x0002620000000a00 */
[----:B------:R-:W0:Y:S01]  /*01d0*/  LDCU UR5, c[0x0][0x2fc] ;  /* 0x00005f80ff0577ac */ /* 0x000e220008000800 */
[----:B------:R-:W-:Y:S01]  /*01e0*/  IMAD.MOV.U32 R5, RZ, RZ, RZ ;  /* 0x000000ffff057224 */ /* 0x000fe200078e00ff */
[----:B0-----:R-:W-:-:S05]  /*01f0*/  IADD3 R16, P0, PT, R1, UR4, RZ ;  /* 0x0000000401107c10 */ /* 0x001fca000ff1e0ff */
[----:B------:R-:W-:Y:S01]  /*0200*/  IMAD.X R17, RZ, RZ, UR5, P0 ;  /* 0x00000005ff117e24 */ /* 0x000fe200080e06ff */
[----:B--2---:R0:W-:Y:S04]  /*0210*/  STL.U8 [R1+0x2], R2 ;  /* 0x0000020201007387 */ /* 0x0041e80000100000 */
[----:B---3--:R0:W-:Y:S04]  /*0220*/  STL.U8 [R1+0x3], R18 ;  /* 0x0000031201007387 */ /* 0x0081e80000100000 */
[----:B----4-:R0:W-:Y:S04]  /*0230*/  STL.U8 [R1], R22 ;  /* 0x0000001601007387 */ /* 0x0101e80000100000 */
[----:B-1---5:R0:W-:Y:S02]  /*0240*/  STL.U8 [R1+0x1], R24 ;  /* 0x0000011801007387 */ /* 0x0221e40000100000 */
[----:B------:R-:W-:-:S07]  /*0250*/  LEPC R20, `(.L_x_0) ;  /* 0x000000001014794e */ /* 0x000fce0000000000 */
[----:B0-----:R-:W-:Y:S05]  /*0260*/  CALL.ABS.NOINC R6 ;  /* 0x0000000006007343 */ /* 0x001fea0003c00000 */
.L_x_0:
[----:B------:R-:W-:Y:S01]  /*0270*/  VIADD R23, R22, 0x2 ;  /* 0x0000000216177836 */ /* 0x000fe20000000000 */
[----:B------:R-:W-:Y:S01]  /*0280*/  IADD3 R3, PT, PT, R24, -0x1, RZ ;  /* 0xffffffff18037810 */ /* 0x000fe20007ffe0ff */
[C---:B------:R-:W-:Y:S01]  /*0290*/  VIADD R25, R22.reuse, 0xfffffffe ;  /* 0xfffffffe16197836 */ /* 0x040fe20000000000 */
[----:B------:R0:W-:Y:S01]  /*02a0*/  ST.E.U8 desc[UR36][R4.64+0xa], RZ ;  /* 0x00000aff04007985 */ /* 0x0001e2000c101124 */
[----:B------:R-:W-:Y:S01]  /*02b0*/  VIADD R21, R22, 0x1 ;  /* 0x0000000116157836 */ /* 0x000fe20000000000 */
[----:B------:R-:W-:Y:S01]  /*02c0*/  PRMT R0, R23, 0x8880, RZ ;  /* 0x0000888017007816 */ /* 0x000fe200000000ff */
[C---:B------:R-:W-:Y:S01]  /*02d0*/  VIADD R19, R24.reuse, 0x3 ;  /* 0x0000000318137836 */ /* 0x040fe20000000000 */
[----:B------:R0:W-:Y:S01]  /*02e0*/  ST.E.U8 desc[UR36][R4.64], R23 ;  /* 0x0000001704007985 */ /* 0x0001e2000c101124 */
[----:B------:R-:W-:Y:S01]  /*02f0*/  VIADD R15, R24, 0xfffffffd ;  /* 0xfffffffd180f7836 */ /* 0x000fe20000000000 */
[----:B------:R-:W-:Y:S01]  /*0300*/  ISETP.GE.AND P0, PT, R0, 0x7b, PT ;  /* 0x0000007b0000780c */ /* 0x000fe20003f06270 */
[C---:B------:R-:W-:Y:S01]  /*0310*/  VIADD R7, R2.reuse, 0x2 ;  /* 0x0000000202077836 */ /* 0x040fe20000000000 */
[----:B------:R0:W-:Y:S01]  /*0320*/  ST.E.U8 desc[UR36][R4.64+0x1], R25 ;  /* 0x0000011904007985 */ /* 0x0001e2000c101124 */
[----:B------:R-:W-:Y:S01]  /*0330*/  VIADD R9, R2, 0xfffffffe ;  /* 0xfffffffe02097836 */ /* 0x000fe20000000000 */
[----:B------:R-:W-:Y:S01]  /*0340*/  PRMT R8, R25, 0x8880, RZ ;  /* 0x0000888019087816 */ /* 0x000fe200000000ff */
[C---:B------:R-:W-:Y:S01]  /*0350*/  VIADD R11, R18.reuse, 0x4 ;  /* 0x00000004120b7836 */ /* 0x040fe20000000000 */
[----:B------:R0:W-:Y:S01]  /*0360*/  ST.E.U8 desc[UR36][R4.64+0x2], R21 ;  /* 0x0000021504007985 */ /* 0x0001e2000c101124 */
[----:B------:R-:W-:Y:S01]  /*0370*/  VIADD R13, R18, 0xfffffffc ;  /* 0xfffffffc120d7836 */ /* 0x000fe20000000000 */
[----:B------:R-:W-:-:S02]  /*0380*/  PRMT R0, R0, 0x7710, RZ ;  /* 0x0000771000007816 */ /* 0x000fc400000000ff */
[----:B------:R0:W-:Y:S01]  /*0390*/  ST.E.U8 desc[UR36][R4.64+0x3], R19 ;  /* 0x0000031304007985 */ /* 0x0001e2000c101124 */
[----:B------:R-:W-:Y:S02]  /*03a0*/  ISETP.GT.AND P1, PT, R8, 0x7a, PT ;  /* 0x0000007a0800780c */ /* 0x000fe40003f24270 */
[----:B------:R-:W-:Y:S01]  /*03b0*/  @P0 VIADD R27, R22, 0xffffffe9 ;  /* 0xffffffe9161b0836 */ /* 0x000fe20000000000 */
[----:B------:R0:W-:Y:S04]  /*03c0*/  ST.E.U8 desc[UR36][R4.64+0x4], R15 ;  /* 0x0000040f04007985 */ /* 0x0001e8000c101124 */
[----:B------:R0:W-:Y:S01]  /*03d0*/  ST.E.U8 desc[UR36][R4.64+0x5], R3 ;  /* 0x0000050304007985 */ /* 0x0001e2000c101124 */
[----:B------:R-:W-:-:S03]  /*03e0*/  @P0 PRMT R0, R27, 0x7610, R0 ;  /* 0x000076101b000816 */ /* 0x000fc60000000000 */
[----:B------:R0:W-:Y:S04]  /*03f0*/  ST.E.U8 desc[UR36][R4.64+0x6], R7 ;  /* 0x0000060704007985 */ /* 0x0001e8000c101124 */
[----:B------:R0:W-:Y:S04]  /*0400*/  ST.E.U8 desc[UR36][R4.64+0x7], R9 ;  /* 0x0000070904007985 */ /* 0x0001e8000c101124 */
[----:B------:R0:W-:Y:S04]  /*0410*/  ST.E.U8 desc[UR36][R4.64+0x8], R11 ;  /* 0x0000080b04007985 */ /* 0x0001e8000c101124 */
[----:B------:R0:W-:Y:S04]  /*0420*/  ST.E.U8 desc[UR36][R4.64+0x9], R13 ;  /* 0x0000090d04007985 */ /* 0x0001e8000c101124 */
[----:B------:R0:W-:Y:S01]  /*0430*/  @P0 ST.E.U8 desc[UR36][R4.64], R27 ;  /* 0x0000001b04000985 */ /* 0x0001e2000c101124 */
[----:B------:R-:W-:Y:S05]  /*0440*/  @P0 BRA `(.L_x_1) ;  /* 0x00000000001c0947 */ /* 0x000fea0003800000 */
[----:B------:R-:W-:-:S04]  /*0450*/  PRMT R6, R0, 0x9910, RZ ;  /* 0x0000991000067816 */ /* 0x000fc800000000ff */
[----:B------:R-:W-:-:S13]  /*0460*/  ISETP.GT.AND P0, PT, R6, 0x60, PT ;  /* 0x000000600600780c */ /* 0x000fda0003f04270 */
[----:B0-----:R-:W-:-:S05]  /*0470*/  @!P0 IMAD.MOV R23, RZ, RZ, -R22 ;  /* 0x000000ffff178224 */ /* 0x001fca00078e0a16 */
[----:B------:R-:W-:-:S05]  /*0480*/  @!P0 PRMT R23, R23, 0x7710, RZ ;  /* 0x0000771017178816 */ /* 0x000fca00000000ff */
[----:B------:R-:W-:-:S05]  /*0490*/  @!P0 VIADD R23, R23, 0xffffffc0 ;  /* 0xffffffc017178836 */ /* 0x000fca0000000000 */
[----:B------:R1:W-:Y:S01]  /*04a0*/  @!P0 ST.E.U8 desc[UR36][R4.64], R23 ;  /* 0x0000001704008985 */ /* 0x0003e2000c101124 */
[----:B------:R-:W-:-:S07]  /*04b0*/  @!P0 PRMT R0, R23, 0x7610, R0 ;  /* 0x0000761017008816 */ /* 0x000fce0000000000 */
.L_x_1:
[----:B------:R-:W-:Y:S05]  /*04c0*/  @P1 BRA `(.L_x_2) ;  /* 0x00000000001c1947 */ /* 0x000fea0003800000 */
[----:B------:R-:W-:-:S13]  /*04d0*/  ISETP.GT.AND P0, PT, R8, 0x60, PT ;  /* 0x000000600800780c */ /* 0x000fda0003f04270 */
[----:B------:R-:W-:Y:S05]  /*04e0*/  @P0 BRA `(.L_x_3) ;  /* 0x00000000001c0947 */ /* 0x000fea0003800000 */
[----:B01----:R-:W-:-:S05]  /*04f0*/  IMAD.MOV R23, RZ, RZ, -R22 ;  /* 0x000000ffff177224 */ /* 0x003fca00078e0a16 */
[----:B------:R-:W-:-:S05]  /*0500*/  PRMT R23, R23, 0x7710, RZ ;  /* 0x0000771017177816 */ /* 0x000fca00000000ff */
[----:B------:R-:W-:-:S05]  /*0510*/  VIADD R23, R23, 0xffffffc4 ;  /* 0xffffffc417177836 */ /* 0x000fca0000000000 */
[----:B------:R2:W-:Y:S01]  /*0520*/  ST.E.U8 desc[UR36][R4.64+0x1], R23 ;  /* 0x0000011704007985 */ /* 0x0005e2000c101124 */
[----:B------:R-:W-:Y:S05]  /*0530*/  BRA `(.L_x_3) ;  /* 0x0000000000087947 */ /* 0x000fea0003800000 */
.L_x_2:
[----:B01----:R-:W-:-:S05]  /*0540*/  VIADD R23, R22, 0xffffffe5 ;  /* 0xffffffe516177836 */ /* 0x003fca0000000000 */
[----:B------:R0:W-:Y:S02]  /*0550*/  ST.E.U8 desc[UR36][R4.64+0x1], R23 ;  /* 0x0000011704007985 */ /* 0x0001e4000c101124 */
.L_x_3:
[----:B------:R-:W-:-:S04]  /*0560*/  PRMT R6, R21, 0x8880, RZ ;  /* 0x0000888015067816 */ /* 0x000fc800000000ff */
[----:B------:R-:W-:-:S13]  /*0570*/  ISETP.GT.AND P0, PT, R6, 0x7a, PT ;  /* 0x0000007a0600780c */ /* 0x000fda0003f04270 */
[----:B------:R-:W-:Y:S05]  /*0580*/  @P0 BRA `(.L_x_4) ;  /* 0x00000000001c0947 */ /* 0x000fea0003800000 */
[----:B------:R-:W-:-:S13]  /*0590*/  ISETP.GT.AND P0, PT, R6, 0x60, PT ;  /* 0x000000600600780c */ /* 0x000fda0003f04270 */
[----:B------:R-:W-:Y:S05]  /*05a0*/  @P0 BRA `(.L_x_5) ;  /* 0x00000000001c0947 */ /* 0x000fea0003800000 */
[----:B0-----:R-:W-:-:S05]  /*05b0*/  IMAD.MOV R21, RZ, RZ, -R22 ;  /* 0x000000ffff157224 */ /* 0x001fca00078e0a16 */
[----:B------:R-:W-:-:S05]  /*05c0*/  PRMT R21, R21, 0x7710, RZ ;  /* 0x0000771015157816 */ /* 0x000fca00000000ff */
[----:B------:R-:W-:-:S05]  /*05d0*/  VIADD R21, R21, 0xffffffc1 ;  /* 0xffffffc115157836 */ /* 0x000fca0000000000 */
[----:B------:R3:W-:Y:S01]  /*05e0*/  ST.E.U8 desc[UR36][R4.64+0x2], R21 ;  /* 0x0000021504007985 */ /* 0x0007e2000c101124 */
[----:B------:R-:W-:Y:S05]  /*05f0*/  BRA `(.L_x_5) ;  /* 0x0000000000087947 */ /* 0x000fea0003800000 */
.L_x_4:
[----:B0-----:R-:W-:-:S05]  /*0600*/  IADD3 R21, PT, PT, R22, -0x18, RZ ;  /* 0xffffffe816157810 */ /* 0x001fca0007ffe0ff */
[----:B------:R4:W-:Y:S02]  /*0610*/  ST.E.U8 desc[UR36][R4.64+0x2], R21 ;  /* 0x0000021504007985 */ /* 0x0009e4000c101124 */
.L_x_5:
        /* <DEDUP_REMOVED lines=10> */
.L_x_6:
[----:B0-----:R-:W-:-:S05]  /*06c0*/  VIADD R19, R24, 0xffffffea ;  /* 0xffffffea18137836 */ /* 0x001fca0000000000 */
[----:B------:R0:W-:Y:S02]  /*06d0*/  ST.E.U8 desc[UR36][R4.64+0x3], R19 ;  /* 0x0000031304007985 */ /* 0x0001e4000c101124 */
.L_x_7:
        /* <DEDUP_REMOVED lines=10> */
.L_x_8:
[----:B0-----:R-:W-:-:S05]  /*0780*/  VIADD R15, R24, 0xffffffe4 ;  /* 0xffffffe4180f7836 */ /* 0x001fca0000000000 */
[----:B------:R0:W-:Y:S02]  /*0790*/  ST.E.U8 desc[UR36][R4.64+0x4], R15 ;  /* 0x0000040f04007985 */ /* 0x0001e4000c101124 */
.L_x_9:
[----:B0-----:R-:W-:-:S04]  /*07a0*/  PRMT R3, R3, 0x8880, RZ ;  /* 0x0000888003037816 */ /* 0x001fc800000000ff */
[----:B------:R-:W-:-:S13]  /*07b0*/  ISETP.GT.AND P0, PT, R3, 0x7a, PT ;  /* 0x0000007a0300780c */ /* 0x000fda0003f04270 */
[----:B------:R-:W-:Y:S05]  /*07c0*/  @P0 BRA `(.L_x_10) ;  /* 0x00000000001c0947 */ /* 0x000fea0003800000 */
[----:B------:R-:W-:-:S13]  /*07d0*/  ISETP.GT.AND P0, PT, R3, 0x60, PT ;  /* 0x000000600300780c */ /* 0x000fda0003f04270 */
[----:B------:R-:W-:Y:S05]  /*07e0*/  @P0 BRA `(.L_x_11) ;  /* 0x00000000001c0947 */ /* 0x000fea0003800000 */
[----:B------:R-:W-:-:S05]  /*07f0*/  IMAD.MOV R3, RZ, RZ, -R24 ;  /* 0x000000ffff037224 */ /* 0x000fca00078e0a18 */
[----:B------:R-:W-:-:S05]  /*0800*/  PRMT R3, R3, 0x7710, RZ ;  /* 0x0000771003037816 */ /* 0x000fca00000000ff */
[----:B------:R-:W-:-:S05]  /*0810*/  VIADD R3, R3, 0xffffffc3 ;  /* 0xffffffc303037836 */ /* 0x000fca0000000000 */
[----:B------:R0:W-:Y:S01]  /*0820*/  ST.E.U8 desc[UR36][R4.64+0x5], R3 ;  /* 0x0000050304007985 */ /* 0x0001e2000c101124 */
[----:B------:R-:W-:Y:S05]  /*0830*/  BRA `(.L_x_11) ;  /* 0x0000000000087947 */ /* 0x000fea0003800000 */
.L_x_10:
[----:B------:R-:W-:-:S05]  /*0840*/  VIADD R3, R24, 0xffffffe6 ;  /* 0xffffffe618037836 */ /* 0x000fca0000000000 */
[----:B------:R0:W-:Y:S02]  /*0850*/  ST.E.U8 desc[UR36][R4.64+0x5], R3 ;  /* 0x0000050304007985 */ /* 0x0001e4000c101124 */
.L_x_11:
[----:B0-----:R-:W-:Y:S01]  /*0860*/  PRMT R3, R7, 0x8880, RZ ;  /* 0x0000888007037816 */ /* 0x001fe200000000ff */
[----:B------:R-:W-:Y:S03]  /*0870*/  BSSY.RECONVERGENT B0, `(.L_x_12) ;  /* 0x000000c000007945 */ /* 0x000fe60003800200 */
        /* <DEDUP_REMOVED lines=9> */
.L_x_13:
[----:B------:R-:W-:-:S05]  /*0910*/  IADD3 R3, PT, PT, R2, -0x7, RZ ;  /* 0xfffffff902037810 */ /* 0x000fca0007ffe0ff */
[----:B------:R0:W-:Y:S02]  /*0920*/  ST.E.U8 desc[UR36][R4.64+0x6], R3 ;  /* 0x0000060304007985 */ /* 0x0001e4000c101124 */
.L_x_14:
[----:B------:R-:W-:Y:S05]  /*0930*/  BSYNC.RECONVERGENT B0 ;  /* 0x0000000000007941 */ /* 0x000fea0003800200 */
.L_x_12:
        /* <DEDUP_REMOVED lines=11> */
.L_x_16:
[----:B------:R-:W-:-:S05]  /*09f0*/  VIADD R3, R2, 0xfffffff5 ;  /* 0xfffffff502037836 */ /* 0x000fca0000000000 */
[----:B------:R0:W-:Y:S02]  /*0a00*/  ST.E.U8 desc[UR36][R4.64+0x7], R3 ;  /* 0x0000070304007985 */ /* 0x0001e4000c101124 */
.L_x_17:
[----:B------:R-:W-:Y:S05]  /*0a10*/  BSYNC.RECONVERGENT B0 ;  /* 0x0000000000007941 */ /* 0x000fea0003800200 */
.L_x_15:
[----:B------:R-:W-:Y:S01]  /*0a20*/  PRMT R2, R11, 0x8880, RZ ;  /* 0x000088800b027816 */ /* 0x000fe200000000ff */
[----:B------:R-:W-:Y:S03]  /*0a30*/  BSSY.RECONVERGENT B0, `(.L_x_18) ;  /* 0x000000c000007945 */ /* 0x000fe60003800200 */
        /* <DEDUP_REMOVED lines=9> */
.L_x_19:
[----:B0-----:R-:W-:-:S05]  /*0ad0*/  VIADD R3, R18, 0xfffffffb ;  /* 0xfffffffb12037836 */ /* 0x001fca0000000000 */
[----:B------:R0:W-:Y:S02]  /*0ae0*/  ST.E.U8 desc[UR36][R4.64+0x8], R3 ;  /* 0x0000080304007985 */ /* 0x0001e4000c101124 */
.L_x_20:
[----:B------:R-:W-:Y:S05]  /*0af0*/  BSYNC.RECONVERGENT B0 ;  /* 0x0000000000007941 */ /* 0x000fea0003800200 */
.L_x_18:
        /* <DEDUP_REMOVED lines=11> */
.L_x_22:
[----:B0-----:R-:W-:-:S05]  /*0bb0*/  VIADD R3, R18, 0xfffffff3 ;  /* 0xfffffff312037836 */ /* 0x001fca0000000000 */
[----:B------:R0:W-:Y:S02]  /*0bc0*/  ST.E.U8 desc[UR36][R4.64+0x9], R3 ;  /* 0x0000090304007985 */ /* 0x0001e4000c101124 */
.L_x_23:
[----:B------:R-:W-:Y:S05]  /*0bd0*/  BSYNC.RECONVERGENT B0 ;  /* 0x0000000000007941 */ /* 0x000fea0003800200 */
.L_x_21:
[----:B0-----:R-:W0:Y:S02]  /*0be0*/  LDC.64 R2, c[0x4][0x10] ;  /* 0x01000400ff027b82 */ /* 0x001e240000000a00 */
[----:B0-----:R-:W5:Y:S01]  /*0bf0*/  LDG.E.64 R2, desc[UR36][R2.64] ;  /* 0x0000002402027981 */ /* 0x001f62000c1e1b00 */
[----:B------:R-:W-:-:S03]  /*0c00*/  LOP3.LUT R7, R0, 0xff, RZ, 0xc0, !PT ;  /* 0x000000ff00077812 */ /* 0x000fc600078ec0ff */
[----:B-----5:R-:W5:Y:S02]  /*0c10*/  LD.E.U8 R6, desc[UR36][R2.64] ;  /* 0x0000002402067980 */ /* 0x020f64000c101100 */
[----:B-----5:R-:W-:-:S13]  /*0c20*/  ISETP.NE.AND P0, PT, R7, R6, PT ;  /* 0x000000060700720c */ /* 0x020fda0003f05270 */
[----:B------:R-:W-:Y:S05]  /*0c30*/  @P0 EXIT ;  /* 0x000000000000094d */ /* 0x000fea0003800000 */
[----:B------:R-:W-:Y:S01]  /*0c40*/  BSSY.RECONVERGENT B0, `(.L_x_24) ;  /* 0x0000014000007945 */ /* 0x000fe20003800200 */
[----:B------:R-:W-:Y:S02]  /*0c50*/  IMAD.MOV.U32 R8, RZ, RZ, R2 ;  /* 0x000000ffff087224 */ /* 0x000fe400078e0002 */
[----:B------:R-:W-:-:S07]  /*0c60*/  IMAD.MOV.U32 R11, RZ, RZ, R3 ;  /* 0x000000ffff0b7224 */ /* 0x000fce00078e0003 */
.L_x_26:
[----:B------:R-:W-:-:S13]  /*0c70*/  LOP3.LUT P0, RZ, R0, 0xff, RZ, 0xc0, !PT ;  /* 0x000000ff00ff7812 */ /* 0x000fda000780c0ff */
[----:B------:R-:W-:Y:S05]  /*0c80*/  @!P0 BRA `(.L_x_25) ;  /* 0x00000000003c8947 */ /* 0x000fea0003800000 */
[----:B------:R-:W-:Y:S01]  /*0c90*/  IMAD.MOV.U32 R7, RZ, RZ, R11 ;  /* 0x000000ffff077224 */ /* 0x000fe200078e000b */
[----:B------:R-:W-:Y:S01]  /*0ca0*/  MOV R2, R4 ;  /* 0x0000000400027202 */ /* 0x000fe20000000f00 */
[----:B------:R-:W-:Y:S02]  /*0cb0*/  IMAD.MOV.U32 R3, RZ, RZ, R5 ;  /* 0x000000ffff037224 */ /* 0x000fe400078e0005 */
[----:B------:R-:W-:-:S03]  /*0cc0*/  IMAD.MOV.U32 R6, RZ, RZ, R8 ;  /* 0x000000ffff067224 */ /* 0x000fc600078e0008 */
[----:B------:R-:W5:Y:S04]  /*0cd0*/  LD.E.U8 R0, desc[UR36][R2.64+0x1] ;  /* 0x0000012402007980 */ /* 0x000f68000c101100 */
[----:B------:R-:W5:Y:S01]  /*0ce0*/  LD.E.U8 R7, desc[UR36][R6.64+0x1] ;  /* 0x0000012406077980 */ /* 0x000f62000c101100 */
[----:B------:R-:W-:Y:S02]  /*0cf0*/  IADD3 R8, P2, PT, R8, 0x1, RZ ;  /* 0x0000000108087810 */ /* 0x000fe40007f5e0ff */
[----:B------:R-:W-:-:S03]  /*0d00*/  IADD3 R9, P1, PT, R4, 0x1, RZ ;  /* 0x0000000104097810 */ /* 0x000fc60007f3e0ff */
[----:B-1234-:R-:W-:Y:S02]  /*0d10*/  IMAD.X R4, RZ, RZ, R11, P2 ;  /* 0x000000ffff047224 */ /* 0x01efe400010e060b */
[----:B------:R-:W-:Y:S02]  /*0d20*/  IMAD.X R5, RZ, RZ, R5, P1 ;  /* 0x000000ffff057224 */ /* 0x000fe400008e0605 */
[----:B------:R-:W-:Y:S02]  /*0d30*/  IMAD.MOV.U32 R11, RZ, RZ, R4 ;  /* 0x000000ffff0b7224 */ /* 0x000fe400078e0004 */
[----:B------:R-:W-:Y:S01]  /*0d40*/  IMAD.MOV.U32 R4, RZ, RZ, R9 ;  /* 0x000000ffff047224 */ /* 0x000fe200078e0009 */
[----:B-----5:R-:W-:-:S13]  /*0d50*/  ISETP.NE.AND P0, PT, R0, R7, PT ;  /* 0x000000070000720c */ /* 0x020fda0003f05270 */
[----:B------:R-:W-:Y:S05]  /*0d60*/  @!P0 BRA `(.L_x_26) ;  /* 0xfffffffc00c08947 */ /* 0x000fea000383ffff */
[----:B------:R-:W-:Y:S05]  /*0d70*/  EXIT ;  /* 0x000000000000794d */ /* 0x000fea0003800000 */
.L_x_25:
[----:B------:R-:W-:Y:S05]  /*0d80*/  BSYNC.RECONVERGENT B0 ;  /* 0x0000000000007941 */ /* 0x000fea0003800200 */
.L_x_24:
[----:B------:R-:W-:Y:S01]  /*0d90*/  MOV R0, 0x8 ;  /* 0x0000000800007802 */ /* 0x000fe20000000f00 */
[----:B------:R0:W-:Y:S01]  /*0da0*/  STL.64 [R1+0x8], R16 ;  /* 0x0000081001007387 */ /* 0x0001e20000100a00 */
[----:B------:R-:W1:Y:S01]  /*0db0*/  LDCU.64 UR4, c[0x4][0x30] ;  /* 0x01000600ff0477ac */ /* 0x000e620008000a00 */
[----:B------:R-:W-:Y:S01]  /*0dc0*/  IADD3 R6, P0, PT, R16, 0x8, RZ ;  /* 0x0000000810067810 */ /* 0x000fe20007f1e0ff */
[----:B------:R0:W0:Y:S04]  /*0dd0*/  LDC.64 R2, c[0x4][R0] ;  /* 0x0100000000027b82 */ /* 0x0000280000000a00 */
[----:B------:R-:W-:Y:S02]  /*0de0*/  IMAD.X R7, RZ, RZ, R17, P0 ;  /* 0x000000ffff077224 */ /* 0x000fe400000e0611 */
[----:B-1234-:R-:W-:-:S02]  /*0df0*/  IMAD.U32 R4, RZ, RZ, UR4 ;  /* 0x00000004ff047e24 */ /* 0x01efc4000f8e00ff */
[----:B------:R-:W-:-:S07]  /*0e00*/  IMAD.U32 R5, RZ, RZ, UR5 ;  /* 0x00000005ff057e24 */ /* 0x000fce000f8e00ff */
[----:B------:R-:W-:-:S07]  /*0e10*/  LEPC R20, `(.L_x_27) ;  /* 0x000000001014794e */ /* 0x000fce0000000000 */
[----:B0-----:R-:W-:Y:S05]  /*0e20*/  CALL.ABS.NOINC R2 ;  /* 0x0000000002007343 */ /* 0x001fea0003c00000 */
.L_x_27:
[----:B------:R-:W-:Y:S05]  /*0e30*/  EXIT ;  /* 0x000000000000794d */ /* 0x000fea0003800000 */
.L_x_28:
[----:B------:R-:W-:-:S00]  /*0e40*/  BRA `(.L_x_28) ;  /* 0xfffffffc00fc7947 */ /* 0x000fc0000383ffff */
[----:B------:R-:W-:-:S00]  /*0e50*/  NOP ;  /* 0x0000000000007918 */ /* 0x000fc00000000000 */
        /* <DEDUP_REMOVED lines=10> */
.L_x_34:


//--------------------- .text._Z7Encryptv         --------------------------
	.section	.text._Z7Encryptv,"ax",@progbits
	.align	128
        .global         _Z7Encryptv
        .type           _Z7Encryptv,@function
        .size           _Z7Encryptv,(.L_x_35 - _Z7Encryptv)
        .other          _Z7Encryptv,@"STO_CUDA_ENTRY STV_DEFAULT"
_Z7Encryptv:
.text._Z7Encryptv:
[----:B------:R-:W0:Y:S01]  /*0000*/  LDC R1, c[0x0][0x37c] ;  /* 0x0000df00ff017b82 */ /* 0x000e220000000800 */
[----:B------:R-:W-:Y:S01]  /*0010*/  MOV R0, 0x0 ;  /* 0x0000000000007802 */ /* 0x000fe20000000f00 */
[----:B------:R-:W1:Y:S01]  /*0020*/  LDCU UR4, c[0x0][0x2f8] ;  /* 0x00005f00ff0477ac */ /* 0x000e620008000800 */
[----:B0-----:R-:W-:Y:S02]  /*0030*/  VIADD R1, R1, 0xffffffe8 ;  /* 0xffffffe801017836 */ /* 0x001fe40000000000 */
[----:B------:R-:W-:-:S03]  /*0040*/  HFMA2 R5, -RZ, RZ, 0, 0 ;  /* 0x00000000ff057431 */ /* 0x000fc600000001ff */
[----:B------:R0:W2:Y:S01]  /*0050*/  LDC.64 R6, c[0x4][R0] ;  /* 0x0100000000067b82 */ /* 0x0000a20000000a00 */
[----:B------:R-:W3:Y:S01]  /*0060*/  LDCU UR5, c[0x0][0x2fc] ;  /* 0x00005f80ff0577ac */ /* 0x000ee20008000800 */
[----:B------:R-:W-:Y:S01]  /*0070*/  IMAD.MOV.U32 R4, RZ, RZ, 0xb ;  /* 0x0000000bff047424 */ /* 0x000fe200078e00ff */
[----:B------:R-:W4:Y:S01]  /*0080*/  LDCU.64 UR36, c[0x0][0x358] ;  /* 0x00006b00ff2477ac */ /* 0x000f220008000a00 */
[----:B-1----:R-:W-:-:S05]  /*0090*/  IADD3 R16, P0, PT, R1, UR4, RZ ;  /* 0x0000000401107c10 */ /* 0x002fca000ff1e0ff */
[----:B0--3--:R-:W-:-:S08]  /*00a0*/  IMAD.X R2, RZ, RZ, UR5, P0 ;  /* 0x00000005ff027e24 */ /* 0x009fd000080e06ff */
[----:B------:R-:W-:-:S07]  /*00b0*/  LEPC R20, `(.L_x_29) ;  /* 0x000000001014794e */ /* 0x000fce0000000000 */
[----:B--2-4-:R-:W-:Y:S05]  /*00c0*/  CALL.ABS.NOINC R6 ;  /* 0x0000000006007343 */ /* 0x014fea0003c00000 */
.L_x_29:
[----:B------:R-:W0:Y:S01]  /*00d0*/  LDC.64 R8, c[0x4][0x10] ;  /* 0x01000400ff087b82 */ /* 0x000e220000000a00 */
[----:B------:R-:W-:Y:S01]  /*00e0*/  IMAD.MOV.U32 R3, RZ, RZ, 0x65 ;  /* 0x00000065ff037424 */ /* 0x000fe200078e00ff */
[----:B------:R-:W-:Y:S01]  /*00f0*/  MOV R6, 0x61 ;  /* 0x0000006100067802 */ /* 0x000fe20000000f00 */
[----:B------:R-:W-:Y:S01]  /*0100*/  IMAD.MOV.U32 R10, RZ, RZ, R4 ;  /* 0x000000ffff0a7224 */ /* 0x000fe200078e0004 */
[----:B------:R-:W-:Y:S01]  /*0110*/  MOV R0, 0x34 ;  /* 0x0000003400007802 */ /* 0x000fe20000000f00 */
[----:B------:R-:W-:Y:S02]  /*0120*/  IMAD.MOV.U32 R11, RZ, RZ, R5 ;  /* 0x000000ffff0b7224 */ /* 0x000fe400078e0005 */
[----:B------:R-:W-:Y:S02]  /*0130*/  HFMA2 R5, -RZ, RZ, 0, 5.9604644775390625e-06 ;  /* 0x00000064ff057431 */ /* 0x000fe400000001ff */
[----:B------:R-:W-:Y:S01]  /*0140*/  IMAD.MOV.U32 R4, RZ, RZ, 0x67 ;  /* 0x00000067ff047424 */ /* 0x000fe200078e00ff */
[----:B------:R-:W-:Y:S01]  /*0150*/  MOV R17, 0x8 ;  /* 0x0000000800117802 */ /* 0x000fe20000000f00 */
[----:B------:R-:W-:Y:S01]  /*0160*/  IMAD.MOV.U32 R7, RZ, RZ, 0x63 ;  /* 0x00000063ff077424 */ /* 0x000fe200078e00ff */
[----:B------:R1:W-:Y:S01]  /*0170*/  ST.E.U8 desc[UR36][R10.64], R3 ;  /* 0x000000030a007985 */ /* 0x0003e2000c101124 */
[----:B------:R-:W2:Y:S01]  /*0180*/  LDCU.64 UR4, c[0x4][0x18] ;  /* 0x01000300ff0477ac */ /* 0x000ea20008000a00 */
[----:B------:R3:W4:Y:S02]  /*0190*/  LDC.64 R12, c[0x4][R17] ;  /* 0x01000000110c7b82 */ /* 0x0007240000000a00 */
[----:B------:R-:W-:Y:S04]  /*01a0*/  ST.E.U8 desc[UR36][R10.64+0x1], R6 ;  /* 0x000001060a007985 */ /* 0x000fe8000c101124 */
[----:B------:R-:W-:Y:S01]  /*01b0*/  ST.E.U8 desc[UR36][R10.64+0x4], R6 ;  /* 0x000004060a007985 */ /* 0x000fe2000c101124 */
[----:B-1----:R-:W-:-:S03]  /*01c0*/  IMAD.MOV.U32 R3, RZ, RZ, 0x30 ;  /* 0x00000030ff037424 */ /* 0x002fc600078e00ff */
[----:B------:R2:W-:Y:S04]  /*01d0*/  ST.E.U8 desc[UR36][R10.64+0x2], R5 ;  /* 0x000002050a007985 */ /* 0x0005e8000c101124 */
[----:B------:R1:W-:Y:S04]  /*01e0*/  ST.E.U8 desc[UR36][R10.64+0x3], R4 ;  /* 0x000003040a007985 */ /* 0x0003e8000c101124 */
[----:B------:R5:W-:Y:S04]  /*01f0*/  ST.E.U8 desc[UR36][R10.64+0x5], R7 ;  /* 0x000005070a007985 */ /* 0x000be8000c101124 */
[----:B------:R3:W-:Y:S01]  /*0200*/  ST.E.U8 desc[UR36][R10.64+0x6], R0 ;  /* 0x000006000a007985 */ /* 0x0007e2000c101124 */
[----:B--2---:R-:W-:-:S03]  /*0210*/  MOV R5, UR5 ;  /* 0x0000000500057c02 */ /* 0x004fc60008000f00 */
[----:B------:R3:W-:Y:S01]  /*0220*/  ST.E.U8 desc[UR36][R10.64+0x8], R0 ;  /* 0x000008000a007985 */ /* 0x0007e2000c101124 */
[----:B-1----:R-:W-:-:S03]  /*0230*/  IMAD.U32 R4, RZ, RZ, UR4 ;  /* 0x00000004ff047e24 */ /* 0x002fc6000f8e00ff */
[----:B------:R3:W-:Y:S01]  /*0240*/  ST.E.U8 desc[UR36][R10.64+0x9], R0 ;  /* 0x000009000a007985 */ /* 0x0007e2000c101124 */
[----:B-----5:R-:W-:-:S03]  /*0250*/  CS2R R6, SRZ ;  /* 0x0000000000067805 */ /* 0x020fc6000001ff00 */
[----:B------:R3:W-:Y:S04]  /*0260*/  ST.E.U8 desc[UR36][R10.64+0x7], R3 ;  /* 0x000007030a007985 */ /* 0x0007e8000c101124 */
[----:B------:R3:W-:Y:S04]  /*0270*/  ST.E.U8 desc[UR36][R10.64+0xa], RZ ;  /* 0x00000aff0a007985 */ /* 0x0007e8000c101124 */
[----:B0-----:R3:W-:Y:S02]  /*0280*/  STG.E.64 desc[UR36][R8.64], R10 ;  /* 0x0000000a08007986 */ /* 0x0017e4000c101b24 */
[----:B------:R-:W-:-:S07]  /*0290*/  LEPC R20, `(.L_x_30) ;  /* 0x000000001014794e */ /* 0x000fce0000000000 */
[----:B---34-:R-:W-:Y:S05]  /*02a0*/  CALL.ABS.NOINC R12 ;  /* 0x000000000c007343 */ /* 0x018fea0003c00000 */
.L_x_30:
[----:B------:R-:W0:Y:S01]  /*02b0*/  LDC.64 R8, c[0x4][0x10] ;  /* 0x01000400ff087b82 */ /* 0x000e220000000a00 */
[----:B------:R-:W-:Y:S02]  /*02c0*/  HFMA2 R11, -RZ, RZ, 0, 5.9604644775390625e-06 ;  /* 0x00000064ff0b7431 */ /* 0x000fe400000001ff */
[----:B------:R-:W-:Y:S01]  /*02d0*/  IMAD.MOV.U32 R10, RZ, RZ, 0x63 ;  /* 0x00000063ff0a7424 */ /* 0x000fe200078e00ff */
[----:B------:R-:W-:Y:S01]  /*02e0*/  MOV R13, 0x30 ;  /* 0x00000030000d7802 */ /* 0x000fe20000000f00 */
[----:B------:R-:W-:Y:S01]  /*02f0*/  IMAD.MOV.U32 R12, RZ, RZ, 0x32 ;  /* 0x00000032ff0c7424 */ /* 0x000fe200078e00ff */
[----:B------:R-:W1:Y:S01]  /*0300*/  LDCU.64 UR4, c[0x4][0x20] ;  /* 0x01000400ff0477ac */ /* 0x000e620008000a00 */
[----:B0-----:R-:W2:Y:S01]  /*0310*/  LDG.E.64 R8, desc[UR36][R8.64] ;  /* 0x0000002408087981 */ /* 0x001ea2000c1e1b00 */
[----:B------:R0:W3:Y:S01]  /*0320*/  LDC.64 R14, c[0x4][R17] ;  /* 0x01000000110e7b82 */ /* 0x0000e20000000a00 */
[----:B-1----:R-:W-:Y:S01]  /*0330*/  IMAD.U32 R4, RZ, RZ, UR4 ;  /* 0x00000004ff047e24 */ /* 0x002fe2000f8e00ff */
[----:B------:R-:W-:Y:S01]  /*0340*/  MOV R5, UR5 ;  /* 0x0000000500057c02 */ /* 0x000fe20008000f00 */
[----:B------:R0:W-:Y:S01]  /*0350*/  STL.64 [R1], R10 ;  /* 0x0000000a01007387 */ /* 0x0001e20000100a00 */
[----:B------:R-:W-:Y:S01]  /*0360*/  IMAD.MOV.U32 R6, RZ, RZ, R16 ;  /* 0x000000ffff067224 */ /* 0x000fe200078e0010 */
[----:B------:R-:W-:-:S02]  /*0370*/  MOV R7, R2 ;  /* 0x0000000200077202 */ /* 0x000fc40000000f00 */
[----:B------:R0:W-:Y:S04]  /*0380*/  STL.64 [R1+0x8], R12 ;  /* 0x0000080c01007387 */ /* 0x0001e80000100a00 */
[----:B--23--:R0:W-:Y:S02]  /*0390*/  STL.64 [R1+0x10], R8 ;  /* 0x0000100801007387 */ /* 0x00c1e40000100a00 */
[----:B------:R-:W-:-:S07]  /*03a0*/  LEPC R20, `(.L_x_31) ;  /* 0x000000001014794e */ /* 0x000fce0000000000 */
[----:B0-----:R-:W-:Y:S05]  /*03b0*/  CALL.ABS.NOINC R14 ;  /* 0x000000000e007343 */ /* 0x001fea0003c00000 */
.L_x_31:
[----:B------:R-:W0:Y:S01]  /*03c0*/  LDC.64 R8, c[0x4][0x10] ;  /* 0x01000400ff087b82 */ /* 0x000e220000000a00 */
[----:B------:R-:W1:Y:S01]  /*03d0*/  LDCU.64 UR4, c[0x4][0x28] ;  /* 0x01000500ff0477ac */ /* 0x000e620008000a00 */
[----:B0-----:R-:W2:Y:S06]  /*03e0*/  LDG.E.64 R8, desc[UR36][R8.64] ;  /* 0x0000002408087981 */ /* 0x001eac000c1e1b00 */
[----:B------:R0:W3:Y:S01]  /*03f0*/  LDC.64 R10, c[0x4][R17] ;  /* 0x01000000110a7b82 */ /* 0x0000e20000000a00 */
[----:B-1----:R-:W-:Y:S01]  /*0400*/  IMAD.U32 R4, RZ, RZ, UR4 ;  /* 0x00000004ff047e24 */ /* 0x002fe2000f8e00ff */
[----:B------:R-:W-:Y:S01]  /*0410*/  MOV R5, UR5 ;  /* 0x0000000500057c02 */ /* 0x000fe20008000f00 */
[----:B------:R-:W-:Y:S01]  /*0420*/  IMAD.MOV.U32 R6, RZ, RZ, R16 ;  /* 0x000000ffff067224 */ /* 0x000fe200078e0010 */
[----:B------:R-:W-:Y:S01]  /*0430*/  MOV R7, R2 ;  /* 0x0000000200077202 */ /* 0x000fe20000000f00 */
[----:B--23--:R0:W-:Y:S06]  /*0440*/  STL.64 [R1], R8 ;  /* 0x0000000801007387 */ /* 0x00c1ec0000100a00 */
[----:B------:R-:W-:-:S07]  /*0450*/  LEPC R20, `(.L_x_32) ;  /* 0x000000001014794e */ /* 0x000fce0000000000 */
[----:B0-----:R-:W-:Y:S05]  /*0460*/  CALL.ABS.NOINC R10 ;  /* 0x000000000a007343 */ /* 0x001fea0003c00000 */
.L_x_32:
[----:B------:R-:W-:Y:S05]  /*0470*/  EXIT ;  /* 0x000000000000794d */ /* 0x000fea0003800000 */
.L_x_33:
        /* <DEDUP_REMOVED lines=16> */
.L_x_35:


//--------------------- .nv.global.init           --------------------------
	.section	.nv.global.init,"aw",@progbits
.nv.global.init:
	.type		$str$1,@object
	.size		$str$1,($str - $str$1)
$str$1:
        /*0000*/ 	.byte	0x25, 0x63, 0x20, 0x25, 0x63, 0x20, 0x25, 0x63, 0x20, 0x25, 0x63, 0x20, 0x3d, 0x20, 0x25, 0x73
        /*0010*/ 	.byte	0x0a, 0x00
	.type		$str,@object
	.size		$str,($str$2 - $str)
$str:
        /*0012*/ 	.byte	0x45, 0x6e, 0x63, 0x72, 0x79, 0x70, 0x74, 0x65, 0x64, 0x20, 0x74, 0x65, 0x78, 0x74, 0x20, 0x69
        /*0022*/ 	.byte	0x73, 0x3a, 0x20, 0x00
	.type		$str$2,@object
	.size		$str$2,($str$3 - $str$2)
$str$2:
        /*0026*/ 	.byte	0x44, 0x65, 0x63, 0x72, 0x79, 0x70, 0x74, 0x69, 0x6e, 0x67, 0x20, 0x25, 0x73, 0x20, 0x75, 0x73
        /*0036*/ 	.byte	0x69, 0x6e, 0x67, 0x20, 0x42, 0x72, 0x75, 0x74, 0x65, 0x20, 0x46, 0x6f, 0x72, 0x63, 0x65, 0x20
        /*0046*/ 	.byte	0x0a, 0x00
	.type		$str$3,@object
	.size		$str$3,(.L_4 - $str$3)
$str$3:
        /*0048*/ 	.byte	0x4d, 0x61, 0x74, 0x63, 0x68, 0x20, 0x46, 0x6f, 0x75, 0x6e, 0x64, 0x20, 0x59, 0x6f, 0x75, 0x72
        /*0058*/ 	.byte	0x20, 0x50, 0x61, 0x73, 0x73, 0x77, 0x6f, 0x72, 0x64, 0x20, 0x69, 0x73, 0x20, 0x25, 0x73, 0x20
        /*0068*/ 	.byte	0x0a, 0x00
.L_4:


//--------------------- .nv.shared.reserved.0     --------------------------
	.section	.nv.shared.reserved.0,"aw",@nobits
	.weak		__nv_reservedSMEM_offset_0_alias
	.size		__nv_reservedSMEM_offset_0_alias, 0, 64
	.other		__nv_reservedSMEM_offset_0_alias,@"STO_CUDA_RESERVED_SHARED STV_DEFAULT"
__nv_reservedSMEM_offset_0_alias:
	.zero		0
	.zero		64


//--------------------- .nv.global                --------------------------
	.section	.nv.global,"aw",@nobits
	.align	8
.nv.global:
	.type		encText,@object
	.size		encText,(.L_0 - encText)
encText:
	.zero		8
.L_0:


//--------------------- .nv.constant0._Z5crackPcS_ --------------------------
	.section	.nv.constant0._Z5crackPcS_,"a",@progbits
	.sectionflags	@""
	.align	4
.nv.constant0._Z5crackPcS_:
	.zero		912


//--------------------- .nv.constant0._Z7Encryptv --------------------------
	.section	.nv.constant0._Z7Encryptv,"a",@progbits
	.sectionflags	@""
	.align	4
.nv.constant0._Z7Encryptv:
	.zero		896


//--------------------- SYMBOLS --------------------------

	.type		.nv.reservedSmem.offset0,@object
	.size		.nv.reservedSmem.offset0,0x4
	.type		malloc,@function
	.type		vprintf,@function
